	.headerflags	@"EF_CUDA_TEXMODE_UNIFIED EF_CUDA_64BIT_ADDRESS EF_CUDA_ACCELERATORS EF_CUDA_SM90 EF_CUDA_VIRTUAL_SM(EF_CUDA_SM90)"
	.elftype	@"ET_EXEC"


//--------------------- .nv.info                  --------------------------
	.section	.nv.info,"",@"SHT_CUDA_INFO"
	.align	4


	//----- nvinfo : EIATTR_REGCOUNT
	.align		4
        /*0000*/ 	.byte	0x04, 0x2f
        /*0002*/ 	.short	(.L_1 - .L_0)
	.align		4
.L_0:
        /*0004*/ 	.word	index@(triton_poi_fused_relu_threshold_backward_3)
        /*0008*/ 	.word	0x00000010


	//----- nvinfo : EIATTR_MIN_STACK_SIZE
	.align		4
.L_1:
        /*000c*/ 	.byte	0x04, 0x12
        /*000e*/ 	.short	(.L_3 - .L_2)
	.align		4
.L_2:
        /*0010*/ 	.word	index@(triton_poi_fused_relu_threshold_backward_3)
        /*0014*/ 	.word	0x00000000


	//----- nvinfo : EIATTR_FRAME_SIZE
	.align		4
.L_3:
        /*0018*/ 	.byte	0x04, 0x11
        /*001a*/ 	.short	(.L_5 - .L_4)
	.align		4
.L_4:
        /*001c*/ 	.word	index@(triton_poi_fused_relu_threshold_backward_3)
        /*0020*/ 	.word	0x00000000


	//----- nvinfo : EIATTR_MIN_STACK_SIZE
	.align		4
.L_5:
        /*0024*/ 	.byte	0x04, 0x12
        /*0026*/ 	.short	(.L_7 - .L_6)
	.align		4
.L_6:
        /*0028*/ 	.word	index@(triton_poi_fused_relu_threshold_backward_3)
        /*002c*/ 	.word	0x00000000
.L_7:


//--------------------- .nv.info.triton_poi_fused_relu_threshold_backward_3 --------------------------
	.section	.nv.info.triton_poi_fused_relu_threshold_backward_3,"",@"SHT_CUDA_INFO"
	.sectionflags	@""
	.align	4


	//----- nvinfo : EIATTR_CUDA_API_VERSION
	.align		4
        /*0000*/ 	.byte	0x04, 0x37
        /*0002*/ 	.short	(.L_9 - .L_8)
.L_8:
        /*0004*/ 	.word	0x0000007c


	//----- nvinfo : EIATTR_KPARAM_INFO
	.align		4
.L_9:
        /*0008*/ 	.byte	0x04, 0x17
        /*000a*/ 	.short	(.L_11 - .L_10)
.L_10:
        /*000c*/ 	.word	0x00000000
        /*0010*/ 	.short	0x0005
        /*0012*/ 	.short	0x0028
        /*0014*/ 	.byte	0x00, 0xf0, 0x11, 0x00


	//----- nvinfo : EIATTR_KPARAM_INFO
	.align		4
.L_11:
        /*0018*/ 	.byte	0x04, 0x17
        /*001a*/ 	.short	(.L_13 - .L_12)
.L_12:
        /*001c*/ 	.word	0x00000000
        /*0020*/ 	.short	0x0004
        /*0022*/ 	.short	0x0020
        /*0024*/ 	.byte	0x00, 0xf4, 0x21, 0x00


	//----- nvinfo : EIATTR_KPARAM_INFO
	.align		4
.L_13:
        /*0028*/ 	.byte	0x04, 0x17
        /*002a*/ 	.short	(.L_15 - .L_14)
.L_14:
        /*002c*/ 	.word	0x00000000
        /*0030*/ 	.short	0x0003
        /*0032*/ 	.short	0x0018
        /*0034*/ 	.byte	0x00, 0xf4, 0x21, 0x00


	//----- nvinfo : EIATTR_KPARAM_INFO
	.align		4
.L_15:
        /*0038*/ 	.byte	0x04, 0x17
        /*003a*/ 	.short	(.L_17 - .L_16)
.L_16:
        /*003c*/ 	.word	0x00000000
        /*0040*/ 	.short	0x0002
        /*0042*/ 	.short	0x0010
        /*0044*/ 	.byte	0x00, 0xf4, 0x21, 0x00


	//----- nvinfo : EIATTR_KPARAM_INFO
	.align		4
.L_17:
        /*0048*/ 	.byte	0x04, 0x17
        /*004a*/ 	.short	(.L_19 - .L_18)
.L_18:
        /*004c*/ 	.word	0x00000000
        /*0050*/ 	.short	0x0001
        /*0052*/ 	.short	0x0008
        /*0054*/ 	.byte	0x00, 0xf4, 0x21, 0x00


	//----- nvinfo : EIATTR_KPARAM_INFO
	.align		4
.L_19:
        /*0058*/ 	.byte	0x04, 0x17
        /*005a*/ 	.short	(.L_21 - .L_20)
.L_20:
        /*005c*/ 	.word	0x00000000
        /*0060*/ 	.short	0x0000
        /*0062*/ 	.short	0x0000
        /*0064*/ 	.byte	0x00, 0xf4, 0x21, 0x00


	//----- nvinfo : EIATTR_SPARSE_MMA_MASK
	.align		4
.L_21:
        /*0068*/ 	.byte	0x03, 0x50
        /*006a*/ 	.short	0x0000


	//----- nvinfo : EIATTR_MAXREG_COUNT
	.align		4
        /*006c*/ 	.byte	0x03, 0x1b
        /*006e*/ 	.short	0x00ff


	//----- nvinfo : EIATTR_EXIT_INSTR_OFFSETS
	.align		4
        /*0070*/ 	.byte	0x04, 0x1c
        /*0072*/ 	.short	(.L_23 - .L_22)


	//   ....[0]....
.L_22:
        /*0074*/ 	.word	0x00000270


	//   ....[1]....
        /*0078*/ 	.word	0x00000290


	//----- nvinfo : EIATTR_REQNTID
	.align		4
.L_23:
        /*007c*/ 	.byte	0x04, 0x10
        /*007e*/ 	.short	(.L_25 - .L_24)
.L_24:
        /*0080*/ 	.word	0x00000080
        /*0084*/ 	.word	0x00000001
        /*0088*/ 	.word	0x00000001


	//----- nvinfo : EIATTR_CBANK_PARAM_SIZE
	.align		4
.L_25:
        /*008c*/ 	.byte	0x03, 0x19
        /*008e*/ 	.short	0x002c


	//----- nvinfo : EIATTR_PARAM_CBANK
	.align		4
        /*0090*/ 	.byte	0x04, 0x0a
        /*0092*/ 	.short	(.L_27 - .L_26)
	.align		4
.L_26:
        /*0094*/ 	.word	index@(.nv.constant0.triton_poi_fused_relu_threshold_backward_3)
        /*0098*/ 	.short	0x0210
        /*009a*/ 	.short	0x002c


	//----- nvinfo : EIATTR_SW_WAR
	.align		4
.L_27:
        /*009c*/ 	.byte	0x04, 0x36
        /*009e*/ 	.short	(.L_29 - .L_28)
.L_28:
        /*00a0*/ 	.word	0x00000008
.L_29:


//--------------------- .nv.callgraph             --------------------------
	.section	.nv.callgraph,"",@"SHT_CUDA_CALLGRAPH"
	.align	4
	.sectionentsize	8
	.align		4
        /*0000*/ 	.word	0x00000000
	.align		4
        /*0004*/ 	.word	0xffffffff
	.align		4
        /*0008*/ 	.word	0x00000000
	.align		4
        /*000c*/ 	.word	0xfffffffe
	.align		4
        /*0010*/ 	.word	0x00000000
	.align		4
        /*0014*/ 	.word	0xfffffffd
	.align		4
        /*0018*/ 	.word	0x00000000
	.align		4
        /*001c*/ 	.word	0xfffffffc


//--------------------- .text.triton_poi_fused_relu_threshold_backward_3 --------------------------
	.section	.text.triton_poi_fused_relu_threshold_backward_3,"ax",@progbits
	.align	128
        .global         triton_poi_fused_relu_threshold_backward_3
        .type           triton_poi_fused_relu_threshold_backward_3,@function
        .size           triton_poi_fused_relu_threshold_backward_3,(.L_x_1 - triton_poi_fused_relu_threshold_backward_3)
        .other          triton_poi_fused_relu_threshold_backward_3,@"STO_CUDA_ENTRY STV_DEFAULT"
triton_poi_fused_relu_threshold_backward_3:
.text.triton_poi_fused_relu_threshold_backward_3:
[----:B------:R-:W0:Y:S02]  /*0000*/  LDC R1, c[0x0][0x28] ;  /* 0x00000a00ff017b82 */ /* 0x000e240000000800 */
[----:B------:R-:W1:Y:S01]  /*0010*/  S2R R0, SR_TID.X ;  /* 0x0000000000007919 */ /* 0x000e620000002100 */
[----:B------:R-:W2:Y:S01]  /*0020*/  LDC.64 R6, c[0x0][0x218] ;  /* 0x00008600ff067b82 */ /* 0x000ea20000000a00 */
[----:B------:R-:W-:Y:S01]  /*0030*/  ULDC.64 UR4, c[0x0][0x208] ;  /* 0x0000820000047ab9 */ /* 0x000fe20000000a00 */
[----:B------:R-:W-:Y:S01]  /*0040*/  ULDC.64 UR6, c[0x0][0x228] ;  /* 0x00008a0000067ab9 */ /* 0x000fe20000000a00 */
[----:B------:R-:W3:Y:S01]  /*0050*/  S2R R9, SR_CTAID.X ;  /* 0x0000000000097919 */ /* 0x000ee20000002500 */
[----:B------:R-:W-:-:S04]  /*0060*/  ULDC.64 UR8, c[0x0][0x230] ;  /* 0x00008c0000087ab9 */ /* 0x000fc80000000a00 */
[----:B------:R-:W4:Y:S08]  /*0070*/  LDC.64 R2, c[0x0][0x210] ;  /* 0x00008400ff027b82 */ /* 0x000f300000000a00 */
[----:B------:R-:W5:Y:S01]  /*0080*/  LDC.64 R4, c[0x0][0x220] ;  /* 0x00008800ff047b82 */ /* 0x000f620000000a00 */
[----:B-1----:R-:W-:Y:S02]  /*0090*/  LOP3.LUT R0, R0, 0x7f, RZ, 0xc0, !PT ;  /* 0x0000007f00007812 */ /* 0x002fe400078ec0ff */
[----:B---3--:R-:W-:-:S03]  /*00a0*/  SHF.R.S32.HI R8, RZ, 0x18, R9 ;  /* 0x00000018ff087819 */ /* 0x008fc60000011409 */
[----:B------:R-:W-:Y:S01]  /*00b0*/  IMAD R9, R9, 0x80, R0 ;  /* 0x0000008009097824 */ /* 0x000fe200078e0200 */
[----:B------:R-:W-:-:S03]  /*00c0*/  SGXT R0, R8, 0x1 ;  /* 0x000000010800781a */ /* 0x000fc60000000200 */
[C---:B----4-:R-:W-:Y:S01]  /*00d0*/  IMAD.WIDE R2, R9.reuse, 0x4, R2 ;  /* 0x0000000409027825 */ /* 0x050fe200078e0202 */
[----:B------:R-:W-:Y:S02]  /*00e0*/  ISETP.GE.AND P0, PT, R9, 0x100, PT ;  /* 0x000001000900780c */ /* 0x000fe40003f06270 */
[----:B------:R-:W-:-:S04]  /*00f0*/  LEA.HI R0, R0, R9, RZ, 0x6 ;  /* 0x0000000900007211 */ /* 0x000fc800078f30ff */
[----:B------:R-:W-:Y:S01]  /*0100*/  SHF.R.S32.HI R11, RZ, 0x6, R0 ;  /* 0x00000006ff0b7819 */ /* 0x000fe20000011400 */
[----:B------:R-:W-:-:S04]  /*0110*/  IMAD.MOV.U32 R0, RZ, RZ, RZ ;  /* 0x000000ffff007224 */ /* 0x000fc800078e00ff */
[----:B--2---:R-:W-:Y:S01]  /*0120*/  IMAD.WIDE R6, R11, 0x4, R6 ;  /* 0x000000040b067825 */ /* 0x004fe200078e0206 */
[----:B------:R-:W-:Y:S01]  /*0130*/  CS2R R10, SRZ ;  /* 0x00000000000a7805 */ /* 0x000fe2000001ff00 */
[----:B------:R-:W2:Y:S02]  /*0140*/  @!P0 LDG.E R0, desc[UR4][R2.64] ;  /* 0x0000000402008981 */ /* 0x000ea4000c1e1900 */
[----:B-----5:R-:W-:-:S03]  /*0150*/  IMAD.WIDE R4, R9, 0x4, R4 ;  /* 0x0000000409047825 */ /* 0x020fc600078e0204 */
[----:B------:R1:W2:Y:S04]  /*0160*/  @!P0 LDG.E.EL R11, desc[UR4][R6.64] ;  /* 0x00000004060b8981 */ /* 0x0002a8000c2e1900 */
[----:B------:R-:W3:Y:S01]  /*0170*/  @!P0 LDG.E R10, desc[UR4][R4.64] ;  /* 0x00000004040a8981 */ /* 0x000ee2000c1e1900 */
[----:B-1----:R-:W-:Y:S01]  /*0180*/  IADD3 R6, P3, R9, UR6, RZ ;  /* 0x0000000609067c10 */ /* 0x002fe2000ff7e0ff */
[----:B--2---:R-:W-:-:S04]  /*0190*/  FADD R11, R11, R0 ;  /* 0x000000000b0b7221 */ /* 0x004fc80000000000 */
[C---:B---3--:R-:W-:Y:S01]  /*01a0*/  FADD R0, R11.reuse, R10 ;  /* 0x0000000a0b007221 */ /* 0x048fe20000000000 */
[----:B------:R-:W-:-:S04]  /*01b0*/  FSETP.GEU.AND P1, PT, R11, -R10, PT ;  /* 0x8000000a0b00720b */ /* 0x000fc80003f2e000 */
[----:B------:R-:W-:Y:S02]  /*01c0*/  FSEL R11, R0, RZ, P1 ;  /* 0x000000ff000b7208 */ /* 0x000fe40000800000 */
[----:B------:R-:W-:Y:S02]  /*01d0*/  SHF.R.S32.HI R0, RZ, 0x1f, R9 ;  /* 0x0000001fff007819 */ /* 0x000fe40000011409 */
[----:B------:R-:W-:Y:S02]  /*01e0*/  FSETP.GTU.AND P2, PT, R11, RZ, PT ;  /* 0x000000ff0b00720b */ /* 0x000fe40003f4c000 */
[----:B------:R-:W-:Y:S02]  /*01f0*/  IADD3.X R7, R0, UR7, RZ, P3, !PT ;  /* 0x0000000700077c10 */ /* 0x000fe40009ffe4ff */
[----:B------:R-:W-:Y:S02]  /*0200*/  SEL R5, RZ, 0x1, P2 ;  /* 0x00000001ff057807 */ /* 0x000fe40001000000 */
[----:B------:R-:W-:Y:S01]  /*0210*/  IADD3 R8, P1, R9, UR8, RZ ;  /* 0x0000000809087c10 */ /* 0x000fe2000ff3e0ff */
[----:B------:R1:W-:Y:S01]  /*0220*/  @!P0 STG.E desc[UR4][R2.64], R11 ;  /* 0x0000000b02008986 */ /* 0x0003e2000c101904 */
[----:B------:R-:W-:-:S02]  /*0230*/  FSETP.GTU.AND P3, PT, R10, RZ, PT ;  /* 0x000000ff0a00720b */ /* 0x000fc40003f6c000 */
[----:B------:R-:W-:Y:S01]  /*0240*/  IADD3.X R9, R0, UR9, RZ, P1, !PT ;  /* 0x0000000900097c10 */ /* 0x000fe20008ffe4ff */
[----:B------:R1:W-:Y:S01]  /*0250*/  @!P0 STG.E.U8 desc[UR4][R6.64], R5 ;  /* 0x0000000506008986 */ /* 0x0003e2000c101104 */
[----:B------:R-:W-:Y:S01]  /*0260*/  SEL R13, RZ, 0x1, P3 ;  /* 0x00000001ff0d7807 */ /* 0x000fe20001800000 */
[----:B------:R-:W-:Y:S08]  /*0270*/  @P0 EXIT ;  /* 0x000000000000094d */ /* 0x000ff00003800000 */
[----:B------:R-:W-:Y:S01]  /*0280*/  STG.E.U8 desc[UR4][R8.64], R13 ;  /* 0x0000000d08007986 */ /* 0x000fe2000c101104 */
[----:B------:R-:W-:Y:S05]  /*0290*/  EXIT ;  /* 0x000000000000794d */ /* 0x000fea0003800000 */
.L_x_0:
[----:B------:R-:W-:-:S00]  /*02a0*/  BRA `(.L_x_0) ;  /* 0xfffffffc00fc7947 */ /* 0x000fc0000383ffff */
[----:B------:R-:W-:-:S00]  /*02b0*/  NOP ;  /* 0x0000000000007918 */ /* 0x000fc00000000000 */
        /* <DEDUP_REMOVED lines=12> */
.L_x_1:


//--------------------- .nv.constant0.triton_poi_fused_relu_threshold_backward_3 --------------------------
	.section	.nv.constant0.triton_poi_fused_relu_threshold_backward_3,"a",@progbits
	.sectionflags	@""
	.align	4
.nv.constant0.triton_poi_fused_relu_threshold_backward_3:
	.zero		572
